//
// Generated by NVIDIA NVVM Compiler
//
// Compiler Build ID: CL-36424714
// Cuda compilation tools, release 13.0, V13.0.88
// Based on NVVM 20.0.0
//

.version 9.0
.target sm_100
.address_size 64

	// .globl	_Z16CountEqualKernelPKiPiii

.visible .entry _Z16CountEqualKernelPKiPiii(
	.param .u64 .ptr .align 1 _Z16CountEqualKernelPKiPiii_param_0,
	.param .u64 .ptr .align 1 _Z16CountEqualKernelPKiPiii_param_1,
	.param .u32 _Z16CountEqualKernelPKiPiii_param_2,
	.param .u32 _Z16CountEqualKernelPKiPiii_param_3
)
{
	.reg .pred 	%p<3>;
	.reg .b32 	%r<9>;
	.reg .b64 	%rd<7>;

	ld.param.u64 	%rd1, [_Z16CountEqualKernelPKiPiii_param_0];
	ld.param.u64 	%rd2, [_Z16CountEqualKernelPKiPiii_param_1];
	ld.param.u32 	%r3, [_Z16CountEqualKernelPKiPiii_param_2];
	ld.param.u32 	%r2, [_Z16CountEqualKernelPKiPiii_param_3];
	mov.u32 	%r4, %ntid.x;
	mov.u32 	%r5, %ctaid.x;
	mov.u32 	%r6, %tid.x;
	mad.lo.s32 	%r1, %r4, %r5, %r6;
	setp.ge.s32 	%p1, %r1, %r3;
	@%p1 bra 	$L__BB0_3;
	cvta.to.global.u64 	%rd3, %rd1;
	mul.wide.s32 	%rd4, %r1, 4;
	add.s64 	%rd5, %rd3, %rd4;
	ld.global.u32 	%r7, [%rd5];
	setp.ne.s32 	%p2, %r7, %r2;
	@%p2 bra 	$L__BB0_3;
	cvta.to.global.u64 	%rd6, %rd2;
	atom.global.add.u32 	%r8, [%rd6], 1;
$L__BB0_3:
	ret;

}


// ===== COMPILED SASS (sm_100) =====

	.target	sm_100

	.elftype	@"ET_EXEC"


//--------------------- .note.nv.tkinfo           --------------------------
	.section	.note.nv.tkinfo,"",@"SHT_NOTE"
	.sectionflags	@"SHF_NOTE_NV_TKINFO"
	.tkinfo
        /*0018*/ 	.word	0x00000002
        /*0030*/ 	.string	""
        /*0030*/ 	.string	"ptxas"
        /*0030*/ 	.string	"Cuda compilation tools, release 13.0, V13.0.88"
        /*0030*/ 	.string	"Build cuda_13.0.r13.0/compiler.36424714_0"
        /*0030*/ 	.string	"-arch sm_100 -m 64 "



//--------------------- .note.nv.cuinfo           --------------------------
	.section	.note.nv.cuinfo,"",@"SHT_NOTE"
	.sectionflags	@"SHF_NOTE_NV_CUINFO"
        /*0018*/ 	.short	0x0002
        /*001a*/ 	.short	0x0064
        /*001c*/ 	.short	0x0082
	.zero		2


//--------------------- .nv.info                  --------------------------
	.section	.nv.info,"",@"SHT_CUDA_INFO"
	.align	4


	//----- nvinfo : EIATTR_REGCOUNT
	.align		4
        /*0000*/ 	.byte	0x04, 0x2f
        /*0002*/ 	.short	(.L_1 - .L_0)
	.align		4
.L_0:
        /*0004*/ 	.word	index@(_Z16CountEqualKernelPKiPiii)
        /*0008*/ 	.word	0x00000008


	//----- nvinfo : EIATTR_FRAME_SIZE
	.align		4
.L_1:
        /*000c*/ 	.byte	0x04, 0x11
        /*000e*/ 	.short	(.L_3 - .L_2)
	.align		4
.L_2:
        /*0010*/ 	.word	index@(_Z16CountEqualKernelPKiPiii)
        /*0014*/ 	.word	0x00000000


	//----- nvinfo : EIATTR_MIN_STACK_SIZE
	.align		4
.L_3:
        /*0018*/ 	.byte	0x04, 0x12
        /*001a*/ 	.short	(.L_5 - .L_4)
	.align		4
.L_4:
        /*001c*/ 	.word	index@(_Z16CountEqualKernelPKiPiii)
        /*0020*/ 	.word	0x00000000
.L_5:


//--------------------- .nv.compat                --------------------------
	.section	.nv.compat,"",@"SHT_CUDA_COMPAT_INFO"
	.align	4
        /*0000*/ 	.byte	0x02, 0x09, 0x00, 0x00, 0x02, 0x02, 0x01, 0x00, 0x02, 0x05, 0x05, 0x00, 0x03, 0x07, 0x01, 0x01
        /*0010*/ 	.byte	0x02, 0x03, 0x00, 0x00, 0x02, 0x06, 0x01, 0x00, 0x04, 0x0b, 0x08, 0x00, 0x09, 0x00, 0x00, 0x00
        /*0020*/ 	.byte	0x00, 0x00, 0x00, 0x00


//--------------------- .nv.info._Z16CountEqualKernelPKiPiii --------------------------
	.section	.nv.info._Z16CountEqualKernelPKiPiii,"",@"SHT_CUDA_INFO"
	.sectionflags	@""
	.align	4


	//----- nvinfo : EIATTR_CUDA_API_VERSION
	.align		4
        /*0000*/ 	.byte	0x04, 0x37
        /*0002*/ 	.short	(.L_7 - .L_6)
.L_6:
        /*0004*/ 	.word	0x00000082


	//----- nvinfo : EIATTR_KPARAM_INFO
	.align		4
.L_7:
        /*0008*/ 	.byte	0x04, 0x17
        /*000a*/ 	.short	(.L_9 - .L_8)
.L_8:
        /*000c*/ 	.word	0x00000000
        /*0010*/ 	.short	0x0003
        /*0012*/ 	.short	0x0014
        /*0014*/ 	.byte	0x00, 0xf0, 0x11, 0x00


	//----- nvinfo : EIATTR_KPARAM_INFO
	.align		4
.L_9:
        /*0018*/ 	.byte	0x04, 0x17
        /*001a*/ 	.short	(.L_11 - .L_10)
.L_10:
        /*001c*/ 	.word	0x00000000
        /*0020*/ 	.short	0x0002
        /*0022*/ 	.short	0x0010
        /*0024*/ 	.byte	0x00, 0xf0, 0x11, 0x00


	//----- nvinfo : EIATTR_KPARAM_INFO
	.align		4
.L_11:
        /*0028*/ 	.byte	0x04, 0x17
        /*002a*/ 	.short	(.L_13 - .L_12)
.L_12:
        /*002c*/ 	.word	0x00000000
        /*0030*/ 	.short	0x0001
        /*0032*/ 	.short	0x0008
        /*0034*/ 	.byte	0x00, 0xf5, 0x21, 0x00


	//----- nvinfo : EIATTR_KPARAM_INFO
	.align		4
.L_13:
        /*0038*/ 	.byte	0x04, 0x17
        /*003a*/ 	.short	(.L_15 - .L_14)
.L_14:
        /*003c*/ 	.word	0x00000000
        /*0040*/ 	.short	0x0000
        /*0042*/ 	.short	0x0000
        /*0044*/ 	.byte	0x00, 0xf5, 0x21, 0x00


	//----- nvinfo : EIATTR_SPARSE_MMA_MASK
	.align		4
.L_15:
        /*0048*/ 	.byte	0x03, 0x50
        /*004a*/ 	.short	0x0000


	//----- nvinfo : EIATTR_MAXREG_COUNT
	.align		4
        /*004c*/ 	.byte	0x03, 0x1b
        /*004e*/ 	.short	0x00ff


	//----- nvinfo : EIATTR_MERCURY_ISA_VERSION
	.align		4
        /*0050*/ 	.byte	0x03, 0x5f
        /*0052*/ 	.short	0x0101


	//----- nvinfo : EIATTR_INT_WARP_WIDE_INSTR_OFFSETS
	.align		4
        /*0054*/ 	.byte	0x04, 0x31
        /*0056*/ 	.short	(.L_17 - .L_16)


	//   ....[0]....
.L_16:
        /*0058*/ 	.word	0x00000110


	//----- nvinfo : EIATTR_VRC_CTA_INIT_COUNT
	.align		4
.L_17:
        /*005c*/ 	.byte	0x02, 0x4a
	.zero		1
	.zero		1


	//----- nvinfo : EIATTR_EXIT_INSTR_OFFSETS
	.align		4
        /*0060*/ 	.byte	0x04, 0x1c
        /*0062*/ 	.short	(.L_19 - .L_18)


	//   ....[0]....
.L_18:
        /*0064*/ 	.word	0x00000070


	//   ....[1]....
        /*0068*/ 	.word	0x000000e0


	//   ....[2]....
        /*006c*/ 	.word	0x00000160


	//----- nvinfo : EIATTR_CBANK_PARAM_SIZE
	.align		4
.L_19:
        /*0070*/ 	.byte	0x03, 0x19
        /*0072*/ 	.short	0x0018


	//----- nvinfo : EIATTR_PARAM_CBANK
	.align		4
        /*0074*/ 	.byte	0x04, 0x0a
        /*0076*/ 	.short	(.L_21 - .L_20)
	.align		4
.L_20:
        /*0078*/ 	.word	index@(.nv.constant0._Z16CountEqualKernelPKiPiii)
        /*007c*/ 	.short	0x0380
        /*007e*/ 	.short	0x0018


	//----- nvinfo : EIATTR_SW_WAR
	.align		4
.L_21:
        /*0080*/ 	.byte	0x04, 0x36
        /*0082*/ 	.short	(.L_23 - .L_22)
.L_22:
        /*0084*/ 	.word	0x00000008
.L_23:


//--------------------- .nv.callgraph             --------------------------
	.section	.nv.callgraph,"",@"SHT_CUDA_CALLGRAPH"
	.align	4
	.sectionentsize	8
	.align		4
        /*0000*/ 	.word	0x00000000
	.align		4
        /*0004*/ 	.word	0xffffffff
	.align		4
        /*0008*/ 	.word	0x00000000
	.align		4
        /*000c*/ 	.word	0xfffffffe
	.align		4
        /*0010*/ 	.word	0x00000000
	.align		4
        /*0014*/ 	.word	0xfffffffd
	.align		4
        /*0018*/ 	.word	0x00000000
	.align		4
        /*001c*/ 	.word	0xfffffffc


//--------------------- .text._Z16CountEqualKernelPKiPiii --------------------------
	.section	.text._Z16CountEqualKernelPKiPiii,"ax",@progbits
	.align	128
        .global         _Z16CountEqualKernelPKiPiii
        .type           _Z16CountEqualKernelPKiPiii,@function
        .size           _Z16CountEqualKernelPKiPiii,(.L_x_1 - _Z16CountEqualKernelPKiPiii)
        .other          _Z16CountEqualKernelPKiPiii,@"STO_CUDA_ENTRY STV_DEFAULT"
_Z16CountEqualKernelPKiPiii:
.text._Z16CountEqualKernelPKiPiii:
[----:B------:R-:W-:Y:S01]  /*0000*/  LDC R1, c[0x0][0x37c] ;  /* 0x0000df00ff017b82 */ /* 0x000fe20000000800 */
[----:B------:R-:W0:Y:S01]  /*0010*/  S2R R5, SR_CTAID.X ;  /* 0x0000000000057919 */ /* 0x000e220000002500 */
[----:B------:R-:W0:Y:S01]  /*0020*/  LDCU UR4, c[0x0][0x360] ;  /* 0x00006c00ff0477ac */ /* 0x000e220008000800 */
[----:B------:R-:W0:Y:S01]  /*0030*/  S2R R0, SR_TID.X ;  /* 0x0000000000007919 */ /* 0x000e220000002100 */
[----:B------:R-:W1:Y:S01]  /*0040*/  LDCU UR5, c[0x0][0x390] ;  /* 0x00007200ff0577ac */ /* 0x000e620008000800 */
[----:B0-----:R-:W-:-:S05]  /*0050*/  IMAD R5, R5, UR4, R0 ;  /* 0x0000000405057c24 */ /* 0x001fca000f8e0200 */
[----:B-1----:R-:W-:-:S13]  /*0060*/  ISETP.GE.AND P0, PT, R5, UR5, PT ;  /* 0x0000000505007c0c */ /* 0x002fda000bf06270 */
[----:B------:R-:W-:Y:S05]  /*0070*/  @P0 EXIT ;  /* 0x000000000000094d */ /* 0x000fea0003800000 */
[----:B------:R-:W0:Y:S01]  /*0080*/  LDC.64 R2, c[0x0][0x380] ;  /* 0x0000e000ff027b82 */ /* 0x000e220000000a00 */
[----:B------:R-:W1:Y:S01]  /*0090*/  LDCU.64 UR4, c[0x0][0x358] ;  /* 0x00006b00ff0477ac */ /* 0x000e620008000a00 */
[----:B------:R-:W2:Y:S01]  /*00a0*/  LDCU UR6, c[0x0][0x394] ;  /* 0x00007280ff0677ac */ /* 0x000ea20008000800 */
[----:B0-----:R-:W-:-:S06]  /*00b0*/  IMAD.WIDE R2, R5, 0x4, R2 ;  /* 0x0000000405027825 */ /* 0x001fcc00078e0202 */
[----:B-1----:R-:W2:Y:S02]  /*00c0*/  LDG.E R2, desc[UR4][R2.64] ;  /* 0x0000000402027981 */ /* 0x002ea4000c1e1900 */
[----:B--2---:R-:W-:-:S13]  /*00d0*/  ISETP.NE.AND P0, PT, R2, UR6, PT ;  /* 0x0000000602007c0c */ /* 0x004fda000bf05270 */
[----:B------:R-:W-:Y:S05]  /*00e0*/  @P0 EXIT ;  /* 0x000000000000094d */ /* 0x000fea0003800000 */
[----:B------:R-:W0:Y:S01]  /*00f0*/  S2R R0, SR_LANEID ;  /* 0x0000000000007919 */ /* 0x000e220000000000 */
[----:B------:R-:W1:Y:S01]  /*0100*/  LDC.64 R2, c[0x0][0x388] ;  /* 0x0000e200ff027b82 */ /* 0x000e620000000a00 */
[----:B------:R-:W-:Y:S02]  /*0110*/  VOTEU.ANY UR6, UPT, PT ;  /* 0x0000000000067886 */ /* 0x000fe400038e0100 */
[----:B------:R-:W-:Y:S02]  /*0120*/  UFLO.U32 UR7, UR6 ;  /* 0x00000006000772bd */ /* 0x000fe400080e0000 */
[----:B------:R-:W1:Y:S04]  /*0130*/  POPC R5, UR6 ;  /* 0x0000000600057d09 */ /* 0x000e680008000000 */
[----:B0-----:R-:W-:-:S13]  /*0140*/  ISETP.EQ.U32.AND P0, PT, R0, UR7, PT ;  /* 0x0000000700007c0c */ /* 0x001fda000bf02070 */
[----:B-1----:R-:W-:Y:S01]  /*0150*/  @P0 REDG.E.ADD.STRONG.GPU desc[UR4][R2.64], R5 ;  /* 0x000000050200098e */ /* 0x002fe2000c12e104 */
[----:B------:R-:W-:Y:S05]  /*0160*/  EXIT ;  /* 0x000000000000794d */ /* 0x000fea0003800000 */
.L_x_0:
[----:B------:R-:W-:-:S00]  /*0170*/  BRA `(.L_x_0) ;  /* 0xfffffffc00fc7947 */ /* 0x000fc0000383ffff */
[----:B------:R-:W-:-:S00]  /*0180*/  NOP ;  /* 0x0000000000007918 */ /* 0x000fc00000000000 */
[----:B------:R-:W-:-:S00]  /*0190*/  NOP ;  /* 0x0000000000007918 */ /* 0x000fc00000000000 */
[----:B------:R-:W-:-:S00]  /*01a0*/  NOP ;  /* 0x0000000000007918 */ /* 0x000fc00000000000 */
[----:B------:R-:W-:-:S00]  /*01b0*/  NOP ;  /* 0x0000000000007918 */ /* 0x000fc00000000000 */
[----:B------:R-:W-:-:S00]  /*01c0*/  NOP ;  /* 0x0000000000007918 */ /* 0x000fc00000000000 */
[----:B------:R-:W-:-:S00]  /*01d0*/  NOP ;  /* 0x0000000000007918 */ /* 0x000fc00000000000 */
[----:B------:R-:W-:-:S00]  /*01e0*/  NOP ;  /* 0x0000000000007918 */ /* 0x000fc00000000000 */
[----:B------:R-:W-:-:S00]  /*01f0*/  NOP ;  /* 0x0000000000007918 */ /* 0x000fc00000000000 */
.L_x_1:


//--------------------- .nv.shared.reserved.0     --------------------------
	.section	.nv.shared.reserved.0,"aw",@nobits
	.weak		__nv_reservedSMEM_offset_0_alias
	.size		__nv_reservedSMEM_offset_0_alias, 0, 64
	.other		__nv_reservedSMEM_offset_0_alias,@"STO_CUDA_RESERVED_SHARED STV_DEFAULT"
__nv_reservedSMEM_offset_0_alias:
	.zero		0
	.zero		64


//--------------------- .nv.constant0._Z16CountEqualKernelPKiPiii --------------------------
	.section	.nv.constant0._Z16CountEqualKernelPKiPiii,"a",@progbits
	.sectionflags	@""
	.align	4
.nv.constant0._Z16CountEqualKernelPKiPiii:
	.zero		920


//--------------------- SYMBOLS --------------------------

	.type		.nv.reservedSmem.offset0,@object
	.size		.nv.reservedSmem.offset0,0x4
